//
// Generated by NVIDIA NVVM Compiler
//
// Compiler Build ID: CL-36424714
// Cuda compilation tools, release 13.0, V13.0.88
// Based on NVVM 20.0.0
//

.version 9.0
.target sm_100
.address_size 64

	// .globl	_Z3addPfS_

.visible .entry _Z3addPfS_(
	.param .u64 .ptr .align 1 _Z3addPfS__param_0,
	.param .u64 .ptr .align 1 _Z3addPfS__param_1
)
{
	.reg .b32 	%r<6>;
	.reg .b32 	%f<4>;
	.reg .b64 	%rd<8>;

	ld.param.u64 	%rd1, [_Z3addPfS__param_0];
	ld.param.u64 	%rd2, [_Z3addPfS__param_1];
	cvta.to.global.u64 	%rd3, %rd2;
	cvta.to.global.u64 	%rd4, %rd1;
	mov.u32 	%r1, %tid.x;
	mov.u32 	%r2, %ctaid.x;
	add.s32 	%r3, %r1, %r2;
	mov.u32 	%r4, %ntid.x;
	add.s32 	%r5, %r3, %r4;
	mul.wide.s32 	%rd5, %r5, 4;
	add.s64 	%rd6, %rd4, %rd5;
	ld.global.f32 	%f1, [%rd6];
	add.s64 	%rd7, %rd3, %rd5;
	ld.global.f32 	%f2, [%rd7];
	add.f32 	%f3, %f1, %f2;
	st.global.f32 	[%rd6], %f3;
	ret;

}


// ===== COMPILED SASS (sm_100) =====

	.target	sm_100

	.elftype	@"ET_EXEC"


//--------------------- .note.nv.tkinfo           --------------------------
	.section	.note.nv.tkinfo,"",@"SHT_NOTE"
	.sectionflags	@"SHF_NOTE_NV_TKINFO"
	.tkinfo
        /*0018*/ 	.word	0x00000002
        /*0030*/ 	.string	""
        /*0030*/ 	.string	"ptxas"
        /*0030*/ 	.string	"Cuda compilation tools, release 13.0, V13.0.88"
        /*0030*/ 	.string	"Build cuda_13.0.r13.0/compiler.36424714_0"
        /*0030*/ 	.string	"-arch sm_100 -m 64 "



//--------------------- .note.nv.cuinfo           --------------------------
	.section	.note.nv.cuinfo,"",@"SHT_NOTE"
	.sectionflags	@"SHF_NOTE_NV_CUINFO"
        /*0018*/ 	.short	0x0002
        /*001a*/ 	.short	0x0064
        /*001c*/ 	.short	0x0082
	.zero		2


//--------------------- .nv.info                  --------------------------
	.section	.nv.info,"",@"SHT_CUDA_INFO"
	.align	4


	//----- nvinfo : EIATTR_REGCOUNT
	.align		4
        /*0000*/ 	.byte	0x04, 0x2f
        /*0002*/ 	.short	(.L_1 - .L_0)
	.align		4
.L_0:
        /*0004*/ 	.word	index@(_Z3addPfS_)
        /*0008*/ 	.word	0x0000000a


	//----- nvinfo : EIATTR_FRAME_SIZE
	.align		4
.L_1:
        /*000c*/ 	.byte	0x04, 0x11
        /*000e*/ 	.short	(.L_3 - .L_2)
	.align		4
.L_2:
        /*0010*/ 	.word	index@(_Z3addPfS_)
        /*0014*/ 	.word	0x00000000


	//----- nvinfo : EIATTR_MIN_STACK_SIZE
	.align		4
.L_3:
        /*0018*/ 	.byte	0x04, 0x12
        /*001a*/ 	.short	(.L_5 - .L_4)
	.align		4
.L_4:
        /*001c*/ 	.word	index@(_Z3addPfS_)
        /*0020*/ 	.word	0x00000000
.L_5:


//--------------------- .nv.compat                --------------------------
	.section	.nv.compat,"",@"SHT_CUDA_COMPAT_INFO"
	.align	4
        /*0000*/ 	.byte	0x02, 0x09, 0x00, 0x00, 0x02, 0x02, 0x01, 0x00, 0x02, 0x05, 0x05, 0x00, 0x03, 0x07, 0x01, 0x01
        /*0010*/ 	.byte	0x02, 0x03, 0x00, 0x00, 0x02, 0x06, 0x01, 0x00, 0x04, 0x0b, 0x08, 0x00, 0x09, 0x00, 0x00, 0x00
        /*0020*/ 	.byte	0x00, 0x00, 0x00, 0x00


//--------------------- .nv.info._Z3addPfS_       --------------------------
	.section	.nv.info._Z3addPfS_,"",@"SHT_CUDA_INFO"
	.sectionflags	@""
	.align	4


	//----- nvinfo : EIATTR_CUDA_API_VERSION
	.align		4
        /*0000*/ 	.byte	0x04, 0x37
        /*0002*/ 	.short	(.L_7 - .L_6)
.L_6:
        /*0004*/ 	.word	0x00000082


	//----- nvinfo : EIATTR_KPARAM_INFO
	.align		4
.L_7:
        /*0008*/ 	.byte	0x04, 0x17
        /*000a*/ 	.short	(.L_9 - .L_8)
.L_8:
        /*000c*/ 	.word	0x00000000
        /*0010*/ 	.short	0x0001
        /*0012*/ 	.short	0x0008
        /*0014*/ 	.byte	0x00, 0xf5, 0x21, 0x00


	//----- nvinfo : EIATTR_KPARAM_INFO
	.align		4
.L_9:
        /*0018*/ 	.byte	0x04, 0x17
        /*001a*/ 	.short	(.L_11 - .L_10)
.L_10:
        /*001c*/ 	.word	0x00000000
        /*0020*/ 	.short	0x0000
        /*0022*/ 	.short	0x0000
        /*0024*/ 	.byte	0x00, 0xf5, 0x21, 0x00


	//----- nvinfo : EIATTR_SPARSE_MMA_MASK
	.align		4
.L_11:
        /*0028*/ 	.byte	0x03, 0x50
        /*002a*/ 	.short	0x0000


	//----- nvinfo : EIATTR_MAXREG_COUNT
	.align		4
        /*002c*/ 	.byte	0x03, 0x1b
        /*002e*/ 	.short	0x00ff


	//----- nvinfo : EIATTR_MERCURY_ISA_VERSION
	.align		4
        /*0030*/ 	.byte	0x03, 0x5f
        /*0032*/ 	.short	0x0101


	//----- nvinfo : EIATTR_VRC_CTA_INIT_COUNT
	.align		4
        /*0034*/ 	.byte	0x02, 0x4a
	.zero		1
	.zero		1


	//----- nvinfo : EIATTR_EXIT_INSTR_OFFSETS
	.align		4
        /*0038*/ 	.byte	0x04, 0x1c
        /*003a*/ 	.short	(.L_13 - .L_12)


	//   ....[0]....
.L_12:
        /*003c*/ 	.word	0x000000e0


	//----- nvinfo : EIATTR_CBANK_PARAM_SIZE
	.align		4
.L_13:
        /*0040*/ 	.byte	0x03, 0x19
        /*0042*/ 	.short	0x0010


	//----- nvinfo : EIATTR_PARAM_CBANK
	.align		4
        /*0044*/ 	.byte	0x04, 0x0a
        /*0046*/ 	.short	(.L_15 - .L_14)
	.align		4
.L_14:
        /*0048*/ 	.word	index@(.nv.constant0._Z3addPfS_)
        /*004c*/ 	.short	0x0380
        /*004e*/ 	.short	0x0010


	//----- nvinfo : EIATTR_SW_WAR
	.align		4
.L_15:
        /*0050*/ 	.byte	0x04, 0x36
        /*0052*/ 	.short	(.L_17 - .L_16)
.L_16:
        /*0054*/ 	.word	0x00000008
.L_17:


//--------------------- .nv.callgraph             --------------------------
	.section	.nv.callgraph,"",@"SHT_CUDA_CALLGRAPH"
	.align	4
	.sectionentsize	8
	.align		4
        /*0000*/ 	.word	0x00000000
	.align		4
        /*0004*/ 	.word	0xffffffff
	.align		4
        /*0008*/ 	.word	0x00000000
	.align		4
        /*000c*/ 	.word	0xfffffffe
	.align		4
        /*0010*/ 	.word	0x00000000
	.align		4
        /*0014*/ 	.word	0xfffffffd
	.align		4
        /*0018*/ 	.word	0x00000000
	.align		4
        /*001c*/ 	.word	0xfffffffc


//--------------------- .text._Z3addPfS_          --------------------------
	.section	.text._Z3addPfS_,"ax",@progbits
	.align	128
        .global         _Z3addPfS_
        .type           _Z3addPfS_,@function
        .size           _Z3addPfS_,(.L_x_1 - _Z3addPfS_)
        .other          _Z3addPfS_,@"STO_CUDA_ENTRY STV_DEFAULT"
_Z3addPfS_:
.text._Z3addPfS_:
[----:B------:R-:W-:Y:S01]  /*0000*/  LDC R1, c[0x0][0x37c] ;  /* 0x0000df00ff017b82 */ /* 0x000fe20000000800 */
[----:B------:R-:W0:Y:S07]  /*0010*/  S2R R7, SR_TID.X ;  /* 0x0000000000077919 */ /* 0x000e2e0000002100 */
[----:B------:R-:W0:Y:S01]  /*0020*/  S2UR UR6, SR_CTAID.X ;  /* 0x00000000000679c3 */ /* 0x000e220000002500 */
[----:B------:R-:W1:Y:S07]  /*0030*/  LDCU.64 UR4, c[0x0][0x358] ;  /* 0x00006b00ff0477ac */ /* 0x000e6e0008000a00 */
[----:B------:R-:W0:Y:S08]  /*0040*/  LDC R0, c[0x0][0x360] ;  /* 0x0000d800ff007b82 */ /* 0x000e300000000800 */
[----:B------:R-:W2:Y:S08]  /*0050*/  LDC.64 R4, c[0x0][0x388] ;  /* 0x0000e200ff047b82 */ /* 0x000eb00000000a00 */
[----:B------:R-:W3:Y:S01]  /*0060*/  LDC.64 R2, c[0x0][0x380] ;  /* 0x0000e000ff027b82 */ /* 0x000ee20000000a00 */
[----:B0-----:R-:W-:-:S05]  /*0070*/  IADD3 R7, PT, PT, R0, UR6, R7 ;  /* 0x0000000600077c10 */ /* 0x001fca000fffe007 */
[----:B--2---:R-:W-:-:S06]  /*0080*/  IMAD.WIDE R4, R7, 0x4, R4 ;  /* 0x0000000407047825 */ /* 0x004fcc00078e0204 */
[----:B-1----:R-:W2:Y:S01]  /*0090*/  LDG.E R5, desc[UR4][R4.64] ;  /* 0x0000000404057981 */ /* 0x002ea2000c1e1900 */
[----:B---3--:R-:W-:-:S05]  /*00a0*/  IMAD.WIDE R2, R7, 0x4, R2 ;  /* 0x0000000407027825 */ /* 0x008fca00078e0202 */
[----:B------:R-:W2:Y:S02]  /*00b0*/  LDG.E R0, desc[UR4][R2.64] ;  /* 0x0000000402007981 */ /* 0x000ea4000c1e1900 */
[----:B--2---:R-:W-:-:S05]  /*00c0*/  FADD R7, R0, R5 ;  /* 0x0000000500077221 */ /* 0x004fca0000000000 */
[----:B------:R-:W-:Y:S01]  /*00d0*/  STG.E desc[UR4][R2.64], R7 ;  /* 0x0000000702007986 */ /* 0x000fe2000c101904 */
[----:B------:R-:W-:Y:S05]  /*00e0*/  EXIT ;  /* 0x000000000000794d */ /* 0x000fea0003800000 */
.L_x_0:
[----:B------:R-:W-:-:S00]  /*00f0*/  BRA `(.L_x_0) ;  /* 0xfffffffc00fc7947 */ /* 0x000fc0000383ffff */
[----:B------:R-:W-:-:S00]  /*0100*/  NOP ;  /* 0x0000000000007918 */ /* 0x000fc00000000000 */
[----:B------:R-:W-:-:S00]  /*0110*/  NOP ;  /* 0x0000000000007918 */ /* 0x000fc00000000000 */
[----:B------:R-:W-:-:S00]  /*0120*/  NOP ;  /* 0x0000000000007918 */ /* 0x000fc00000000000 */
[----:B------:R-:W-:-:S00]  /*0130*/  NOP ;  /* 0x0000000000007918 */ /* 0x000fc00000000000 */
[----:B------:R-:W-:-:S00]  /*0140*/  NOP ;  /* 0x0000000000007918 */ /* 0x000fc00000000000 */
[----:B------:R-:W-:-:S00]  /*0150*/  NOP ;  /* 0x0000000000007918 */ /* 0x000fc00000000000 */
[----:B------:R-:W-:-:S00]  /*0160*/  NOP ;  /* 0x0000000000007918 */ /* 0x000fc00000000000 */
[----:B------:R-:W-:-:S00]  /*0170*/  NOP ;  /* 0x0000000000007918 */ /* 0x000fc00000000000 */
.L_x_1:


//--------------------- .nv.shared.reserved.0     --------------------------
	.section	.nv.shared.reserved.0,"aw",@nobits
	.weak		__nv_reservedSMEM_offset_0_alias
	.size		__nv_reservedSMEM_offset_0_alias, 0, 64
	.other		__nv_reservedSMEM_offset_0_alias,@"STO_CUDA_RESERVED_SHARED STV_DEFAULT"
__nv_reservedSMEM_offset_0_alias:
	.zero		0
	.zero		64


//--------------------- .nv.constant0._Z3addPfS_  --------------------------
	.section	.nv.constant0._Z3addPfS_,"a",@progbits
	.sectionflags	@""
	.align	4
.nv.constant0._Z3addPfS_:
	.zero		912


//--------------------- SYMBOLS --------------------------

	.type		.nv.reservedSmem.offset0,@object
	.size		.nv.reservedSmem.offset0,0x4
